	.headerflags	@"EF_CUDA_TEXMODE_UNIFIED EF_CUDA_64BIT_ADDRESS EF_CUDA_SM89 EF_CUDA_VIRTUAL_SM(EF_CUDA_SM89)"
	.elftype	@"ET_EXEC"


//--------------------- .nv.info                  --------------------------
	.section	.nv.info,"",@"SHT_CUDA_INFO"
	.align	4


	//----- nvinfo : EIATTR_REGCOUNT
	.align		4
        /*0000*/ 	.byte	0x04, 0x2f
        /*0002*/ 	.short	(.L_1 - .L_0)
	.align		4
.L_0:
        /*0004*/ 	.word	index@(triton__0d1d2d3d4d5de)
        /*0008*/ 	.word	0x00000020


	//----- nvinfo : EIATTR_MAX_STACK_SIZE
	.align		4
.L_1:
        /*000c*/ 	.byte	0x04, 0x23
        /*000e*/ 	.short	(.L_3 - .L_2)
	.align		4
.L_2:
        /*0010*/ 	.word	index@(triton__0d1d2d3d4d5de)
        /*0014*/ 	.word	0x00000000


	//----- nvinfo : EIATTR_MIN_STACK_SIZE
	.align		4
.L_3:
        /*0018*/ 	.byte	0x04, 0x12
        /*001a*/ 	.short	(.L_5 - .L_4)
	.align		4
.L_4:
        /*001c*/ 	.word	index@(triton__0d1d2d3d4d5de)
        /*0020*/ 	.word	0x00000000


	//----- nvinfo : EIATTR_FRAME_SIZE
	.align		4
.L_5:
        /*0024*/ 	.byte	0x04, 0x11
        /*0026*/ 	.short	(.L_7 - .L_6)
	.align		4
.L_6:
        /*0028*/ 	.word	index@(triton__0d1d2d3d4d5de)
        /*002c*/ 	.word	0x00000000
.L_7:


//--------------------- .nv.info.triton__0d1d2d3d4d5de --------------------------
	.section	.nv.info.triton__0d1d2d3d4d5de,"",@"SHT_CUDA_INFO"
	.align	4


	//----- nvinfo : EIATTR_CUDA_API_VERSION
	.align		4
        /*0000*/ 	.byte	0x04, 0x37
        /*0002*/ 	.short	(.L_9 - .L_8)
.L_8:
        /*0004*/ 	.word	0x0000007b


	//----- nvinfo : EIATTR_PARAM_CBANK
	.align		4
.L_9:
        /*0008*/ 	.byte	0x04, 0x0a
        /*000a*/ 	.short	(.L_11 - .L_10)
	.align		4
.L_10:
        /*000c*/ 	.word	index@(.nv.constant0.triton__0d1d2d3d4d5de)
        /*0010*/ 	.short	0x0160
        /*0012*/ 	.short	0x002c


	//----- nvinfo : EIATTR_CBANK_PARAM_SIZE
	.align		4
.L_11:
        /*0014*/ 	.byte	0x03, 0x19
        /*0016*/ 	.short	0x002c


	//----- nvinfo : EIATTR_KPARAM_INFO
	.align		4
        /*0018*/ 	.byte	0x04, 0x17
        /*001a*/ 	.short	(.L_13 - .L_12)
.L_12:
        /*001c*/ 	.word	0x00000000
        /*0020*/ 	.short	0x0005
        /*0022*/ 	.short	0x0028
        /*0024*/ 	.byte	0x00, 0xf0, 0x11, 0x00


	//----- nvinfo : EIATTR_KPARAM_INFO
	.align		4
.L_13:
        /*0028*/ 	.byte	0x04, 0x17
        /*002a*/ 	.short	(.L_15 - .L_14)
.L_14:
        /*002c*/ 	.word	0x00000000
        /*0030*/ 	.short	0x0004
        /*0032*/ 	.short	0x0020
        /*0034*/ 	.byte	0x00, 0xf0, 0x21, 0x00


	//----- nvinfo : EIATTR_KPARAM_INFO
	.align		4
.L_15:
        /*0038*/ 	.byte	0x04, 0x17
        /*003a*/ 	.short	(.L_17 - .L_16)
.L_16:
        /*003c*/ 	.word	0x00000000
        /*0040*/ 	.short	0x0003
        /*0042*/ 	.short	0x0018
        /*0044*/ 	.byte	0x00, 0xf0, 0x21, 0x00


	//----- nvinfo : EIATTR_KPARAM_INFO
	.align		4
.L_17:
        /*0048*/ 	.byte	0x04, 0x17
        /*004a*/ 	.short	(.L_19 - .L_18)
.L_18:
        /*004c*/ 	.word	0x00000000
        /*0050*/ 	.short	0x0002
        /*0052*/ 	.short	0x0010
        /*0054*/ 	.byte	0x00, 0xf0, 0x21, 0x00


	//----- nvinfo : EIATTR_KPARAM_INFO
	.align		4
.L_19:
        /*0058*/ 	.byte	0x04, 0x17
        /*005a*/ 	.short	(.L_21 - .L_20)
.L_20:
        /*005c*/ 	.word	0x00000000
        /*0060*/ 	.short	0x0001
        /*0062*/ 	.short	0x0008
        /*0064*/ 	.byte	0x00, 0xf0, 0x21, 0x00


	//----- nvinfo : EIATTR_KPARAM_INFO
	.align		4
.L_21:
        /*0068*/ 	.byte	0x04, 0x17
        /*006a*/ 	.short	(.L_23 - .L_22)
.L_22:
        /*006c*/ 	.word	0x00000000
        /*0070*/ 	.short	0x0000
        /*0072*/ 	.short	0x0000
        /*0074*/ 	.byte	0x00, 0xf0, 0x21, 0x00


	//----- nvinfo : EIATTR_MAXREG_COUNT
	.align		4
.L_23:
        /*0078*/ 	.byte	0x03, 0x1b
        /*007a*/ 	.short	0x00ff


	//----- nvinfo : EIATTR_EXIT_INSTR_OFFSETS
	.align		4
        /*007c*/ 	.byte	0x04, 0x1c
        /*007e*/ 	.short	(.L_25 - .L_24)


	//   ....[0]....
.L_24:
        /*0080*/ 	.word	0x000008d0


	//----- nvinfo : EIATTR_MAX_THREADS
	.align		4
.L_25:
        /*0084*/ 	.byte	0x04, 0x05
        /*0086*/ 	.short	(.L_27 - .L_26)
.L_26:
        /*0088*/ 	.word	0x00000100
        /*008c*/ 	.word	0x00000001
        /*0090*/ 	.word	0x00000001
.L_27:


//--------------------- .nv.rel.action            --------------------------
	.section	.nv.rel.action,"",@"SHT_CUDA_RELOCINFO"
	.align	8
	.sectionentsize	8
        /*0000*/ 	.byte	0x73, 0x00, 0x00, 0x00, 0x00, 0x00, 0x00, 0x00, 0x00, 0x00, 0x00, 0x11, 0x25, 0x00, 0x05, 0x36


//--------------------- .nv.constant0.triton__0d1d2d3d4d5de --------------------------
	.section	.nv.constant0.triton__0d1d2d3d4d5de,"a",@progbits
	.align	4
.nv.constant0.triton__0d1d2d3d4d5de:
	.zero		396


//--------------------- .text.triton__0d1d2d3d4d5de --------------------------
	.section	.text.triton__0d1d2d3d4d5de,"ax",@progbits
	.sectioninfo	@"SHI_REGISTERS=32"
	.align	128
        .global         triton__0d1d2d3d4d5de
        .type           triton__0d1d2d3d4d5de,@function
        .size           triton__0d1d2d3d4d5de,(.L_x_1 - triton__0d1d2d3d4d5de)
        .other          triton__0d1d2d3d4d5de,@"STO_CUDA_ENTRY STV_DEFAULT"
triton__0d1d2d3d4d5de:
.text.triton__0d1d2d3d4d5de:
[----:B------:R-:W-:-:S02]  /*0000*/  IMAD.MOV.U32 R1, RZ, RZ, c[0x0][0x28] ;  /* 0x00000a00ff017624 */ /* 0x000fc400078e00ff */
[----:B------:R-:W0:Y:S01]  /*0010*/  S2R R0, SR_TID.X ;  /* 0x0000000000007919 */ /* 0x000e220000002100 */
[----:B------:R-:W-:Y:S01]  /*0020*/  IMAD.MOV.U32 R12, RZ, RZ, 0x2 ;  /* 0x00000002ff0c7424 */ /* 0x000fe200078e00ff */
[----:B------:R-:W-:Y:S02]  /*0030*/  ULDC.64 UR4, c[0x0][0x118] ;  /* 0x0000460000047ab9 */ /* 0x000fe40000000a00 */
[----:B------:R-:W1:Y:S01]  /*0040*/  S2R R5, SR_CTAID.X ;  /* 0x0000000000057919 */ /* 0x000e620000002500 */
[----:B0-----:R-:W-:Y:S01]  /*0050*/  IMAD.SHL.U32 R0, R0, 0x2, RZ ;  /* 0x0000000200007824 */ /* 0x001fe200078e00ff */
[----:B-1----:R-:W-:-:S04]  /*0060*/  SHF.R.S32.HI R11, RZ, 0x16, R5 ;  /* 0x00000016ff0b7819 */ /* 0x002fc80000011405 */
[----:B------:R-:W-:Y:S02]  /*0070*/  LOP3.LUT R0, R0, 0x1fe, RZ, 0xc0, !PT ;  /* 0x000001fe00007812 */ /* 0x000fe400078ec0ff */
[----:B------:R-:W-:-:S03]  /*0080*/  SGXT R11, R11, 0x1 ;  /* 0x000000010b0b781a */ /* 0x000fc60000000200 */
[----:B------:R-:W-:-:S05]  /*0090*/  IMAD R13, R5, 0x200, R0 ;  /* 0x00000200050d7824 */ /* 0x000fca00078e0200 */
[----:B------:R-:W-:Y:S02]  /*00a0*/  SHF.R.S32.HI R0, RZ, 0x1f, R13 ;  /* 0x0000001fff007819 */ /* 0x000fe4000001140d */
[----:B------:R-:W-:Y:S02]  /*00b0*/  IADD3 R10, R13, 0x1, RZ ;  /* 0x000000010d0a7810 */ /* 0x000fe40007ffe0ff */
[CC--:B------:R-:W-:Y:S02]  /*00c0*/  LEA.HI R3, R0.reuse, R13.reuse, RZ, 0x11 ;  /* 0x0000000d00037211 */ /* 0x0c0fe400078f88ff */
[----:B------:R-:W-:Y:S02]  /*00d0*/  LEA.HI R4, R0, R13, RZ, 0x8 ;  /* 0x0000000d00047211 */ /* 0x000fe400078f40ff */
[----:B------:R-:W-:Y:S02]  /*00e0*/  SHF.R.S32.HI R6, RZ, 0x11, R3 ;  /* 0x00000011ff067819 */ /* 0x000fe40000011403 */
[----:B------:R-:W-:-:S02]  /*00f0*/  SHF.R.S32.HI R0, RZ, 0x8, R4 ;  /* 0x00000008ff007819 */ /* 0x000fc40000011404 */
[----:B------:R-:W-:Y:S02]  /*0100*/  LOP3.LUT R7, R6, 0xffff, RZ, 0xc0, !PT ;  /* 0x0000ffff06077812 */ /* 0x000fe400078ec0ff */
[----:B------:R-:W-:Y:S02]  /*0110*/  LEA.HI R2, R0, R0, RZ, 0x9 ;  /* 0x0000000000027211 */ /* 0x000fe400078f48ff */
[----:B------:R-:W-:Y:S02]  /*0120*/  LEA.HI R7, R7, R6, RZ, 0x11 ;  /* 0x0000000607077211 */ /* 0x000fe400078f88ff */
[----:B------:R-:W-:Y:S02]  /*0130*/  LOP3.LUT R8, R3, 0xfffe0000, RZ, 0xc0, !PT ;  /* 0xfffe000003087812 */ /* 0x000fe400078ec0ff */
[----:B------:R-:W-:Y:S02]  /*0140*/  LOP3.LUT R3, R2, 0xffe00, RZ, 0xc0, !PT ;  /* 0x000ffe0002037812 */ /* 0x000fe400078ec0ff */
[----:B------:R-:W-:Y:S01]  /*0150*/  LOP3.LUT R7, R7, 0xfffe, RZ, 0xc0, !PT ;  /* 0x0000fffe07077812 */ /* 0x000fe200078ec0ff */
[----:B------:R-:W-:-:S02]  /*0160*/  IMAD.IADD R25, R13, 0x1, -R8 ;  /* 0x000000010d197824 */ /* 0x000fc400078e0a08 */
[----:B------:R-:W-:Y:S01]  /*0170*/  IMAD.IADD R5, R0, 0x1, -R3 ;  /* 0x0000000100057824 */ /* 0x000fe200078e0a03 */
[----:B------:R-:W-:Y:S01]  /*0180*/  LEA.HI R0, R11, R13, RZ, 0x12 ;  /* 0x0000000d0b007211 */ /* 0x000fe200078f90ff */
[----:B------:R-:W-:Y:S01]  /*0190*/  IMAD.MOV R7, RZ, RZ, -R7 ;  /* 0x000000ffff077224 */ /* 0x000fe200078e0a07 */
[----:B------:R-:W-:Y:S01]  /*01a0*/  LOP3.LUT R4, R4, 0xffffff00, RZ, 0xc0, !PT ;  /* 0xffffff0004047812 */ /* 0x000fe200078ec0ff */
[----:B------:R-:W-:Y:S01]  /*01b0*/  IMAD.WIDE R2, R25, R12, c[0x0][0x170] ;  /* 0x00005c0019027625 */ /* 0x000fe200078e020c */
[----:B------:R-:W-:Y:S02]  /*01c0*/  SHF.R.S32.HI R8, RZ, 0x12, R0 ;  /* 0x00000012ff087819 */ /* 0x000fe40000011400 */
[----:B------:R-:W-:Y:S02]  /*01d0*/  PRMT R7, R7, 0x7710, RZ ;  /* 0x0000771007077816 */ /* 0x000fe400000000ff */
[----:B------:R-:W-:Y:S01]  /*01e0*/  LEA.HI R0, R11, R10, RZ, 0x8 ;  /* 0x0000000a0b007211 */ /* 0x000fe200078f40ff */
[----:B------:R-:W-:Y:S01]  /*01f0*/  IMAD R5, R5, 0x4, R8 ;  /* 0x0000000405057824 */ /* 0x000fe200078e0208 */
[----:B------:R0:W2:Y:S01]  /*0200*/  LDG.E.EL.U16 R21, [R2.64] ;  /* 0x0000000402157981 */ /* 0x0000a2000c2e1500 */
[----:B------:R-:W-:Y:S01]  /*0210*/  IMAD.IADD R6, R6, 0x1, R7 ;  /* 0x0000000106067824 */ /* 0x000fe200078e0207 */
[----:B------:R-:W-:Y:S01]  /*0220*/  LOP3.LUT R27, R0, 0xffffff00, RZ, 0xc0, !PT ;  /* 0xffffff00001b7812 */ /* 0x000fe200078ec0ff */
[----:B------:R-:W-:Y:S01]  /*0230*/  IMAD.IADD R29, R13, 0x1, -R4 ;  /* 0x000000010d1d7824 */ /* 0x000fe200078e0a04 */
[----:B------:R-:W-:Y:S01]  /*0240*/  PRMT R14, RZ, 0x7610, R14 ;  /* 0x00007610ff0e7816 */ /* 0x000fe2000000000e */
[----:B------:R-:W-:Y:S01]  /*0250*/  IMAD.SHL.U32 R26, R5, 0x400, RZ ;  /* 0x00000400051a7824 */ /* 0x000fe200078e00ff */
[----:B------:R-:W-:Y:S01]  /*0260*/  PRMT R28, R6, 0x9910, RZ ;  /* 0x00009910061c7816 */ /* 0x000fe200000000ff */
[----:B------:R-:W-:Y:S01]  /*0270*/  IMAD.IADD R27, R10, 0x1, -R27 ;  /* 0x000000010a1b7824 */ /* 0x000fe200078e0a1b */
[----:B------:R-:W-:-:S02]  /*0280*/  ISETP.GE.AND P0, PT, R29, 0x80, PT ;  /* 0x000000801d00780c */ /* 0x000fc40003f06270 */
[----:B------:R-:W-:Y:S01]  /*0290*/  SHF.R.S32.HI R0, RZ, 0x1f, R26 ;  /* 0x0000001fff007819 */ /* 0x000fe2000001141a */
[----:B------:R-:W-:Y:S01]  /*02a0*/  IMAD.SHL.U32 R28, R28, 0x100, RZ ;  /* 0x000001001c1c7824 */ /* 0x000fe200078e00ff */
[-C--:B------:R-:W-:Y:S02]  /*02b0*/  IADD3 R5, P2, R29, R26.reuse, RZ ;  /* 0x0000001a1d057210 */ /* 0x080fe40007f5e0ff */
[----:B0-----:R-:W-:Y:S02]  /*02c0*/  IADD3 R3, P3, R27, R26, RZ ;  /* 0x0000001a1b037210 */ /* 0x001fe40007f7e0ff */
[-C--:B------:R-:W-:Y:S02]  /*02d0*/  LEA.HI.X.SX32 R16, R29, R0.reuse, 0x1, P2 ;  /* 0x000000001d107211 */ /* 0x080fe400010f0eff */
[----:B------:R-:W-:Y:S02]  /*02e0*/  LEA.HI.X.SX32 R6, R27, R0, 0x1, P3 ;  /* 0x000000001b067211 */ /* 0x000fe400018f0eff */
[----:B------:R-:W-:-:S02]  /*02f0*/  LEA R4, P4, R5, c[0x0][0x160], 0x1 ;  /* 0x0000580005047a11 */ /* 0x000fc400078808ff */
[----:B------:R-:W-:Y:S02]  /*0300*/  SHF.R.S32.HI R0, RZ, 0x1f, R28 ;  /* 0x0000001fff007819 */ /* 0x000fe4000001141c */
[C---:B------:R-:W-:Y:S02]  /*0310*/  IADD3 R7, P2, R28.reuse, R5, RZ ;  /* 0x000000051c077210 */ /* 0x040fe40007f5e0ff */
[----:B------:R-:W-:Y:S02]  /*0320*/  IADD3 R9, P3, R28, R3, RZ ;  /* 0x000000031c097210 */ /* 0x000fe40007f7e0ff */
[----:B------:R-:W-:Y:S02]  /*0330*/  LEA R2, P5, R3, c[0x0][0x160], 0x1 ;  /* 0x0000580003027a11 */ /* 0x000fe400078a08ff */
[--C-:B------:R-:W-:Y:S01]  /*0340*/  LEA.HI.X R5, R5, c[0x0][0x164], R16.reuse, 0x1, P4 ;  /* 0x0000590005057a11 */ /* 0x100fe200020f0c10 */
[C---:B------:R-:W-:Y:S01]  /*0350*/  IMAD.X R16, R0.reuse, 0x1, R16, P2 ;  /* 0x0000000100107824 */ /* 0x040fe200010e0610 */
[--C-:B------:R-:W-:Y:S01]  /*0360*/  LEA.HI.X R3, R3, c[0x0][0x164], R6.reuse, 0x1, P5 ;  /* 0x0000590003037a11 */ /* 0x100fe200028f0c06 */
[----:B------:R-:W-:Y:S01]  /*0370*/  IMAD.X R0, R0, 0x1, R6, P3 ;  /* 0x0000000100007824 */ /* 0x000fe200018e0606 */
[----:B------:R-:W-:Y:S01]  /*0380*/  LEA R6, P2, R7, c[0x0][0x160], 0x1 ;  /* 0x0000580007067a11 */ /* 0x000fe200078408ff */
[----:B------:R0:W3:Y:S01]  /*0390*/  @!P0 LDG.E.U16 R14, [R4.64+0x500] ;  /* 0x00050004040e8981 */ /* 0x0000e2000c1e1500 */
[----:B------:R-:W-:-:S02]  /*03a0*/  ISETP.GT.AND P1, PT, R29, 0x7f, PT ;  /* 0x0000007f1d00780c */ /* 0x000fc40003f24270 */
[----:B------:R-:W-:Y:S02]  /*03b0*/  LEA.HI.X R7, R7, c[0x0][0x164], R16, 0x1, P2 ;  /* 0x0000590007077a11 */ /* 0x000fe400010f0c10 */
[C---:B------:R-:W-:Y:S02]  /*03c0*/  ISETP.GE.AND P3, PT, R27.reuse, 0x80, PT ;  /* 0x000000801b00780c */ /* 0x040fe40003f66270 */
[----:B------:R-:W-:Y:S02]  /*03d0*/  ISETP.GT.AND P2, PT, R27, 0x7f, PT ;  /* 0x0000007f1b00780c */ /* 0x000fe40003f44270 */
[----:B------:R-:W-:Y:S02]  /*03e0*/  LEA R8, P4, R9, c[0x0][0x160], 0x1 ;  /* 0x0000580009087a11 */ /* 0x000fe400078808ff */
[----:B------:R-:W-:Y:S02]  /*03f0*/  LEA.HI R11, R11, R10, RZ, 0x11 ;  /* 0x0000000a0b0b7211 */ /* 0x000fe400078f88ff */
[----:B------:R-:W-:-:S02]  /*0400*/  PRMT R18, RZ, 0x7610, R18 ;  /* 0x00007610ff127816 */ /* 0x000fc40000000012 */
[--C-:B------:R-:W-:Y:S02]  /*0410*/  LEA.HI.X R9, R9, c[0x0][0x164], R0.reuse, 0x1, P4 ;  /* 0x0000590009097a11 */ /* 0x100fe400020f0c00 */
[----:B------:R-:W-:Y:S02]  /*0420*/  PRMT R0, RZ, 0x7610, R0 ;  /* 0x00007610ff007816 */ /* 0x000fe40000000000 */
[----:B------:R-:W-:Y:S01]  /*0430*/  PRMT R16, RZ, 0x7610, R16 ;  /* 0x00007610ff107816 */ /* 0x000fe20000000010 */
[----:B------:R0:W4:Y:S01]  /*0440*/  @P1 LDG.E.U16 R18, [R4.64+0x300] ;  /* 0x0003000404121981 */ /* 0x000122000c1e1500 */
[----:B------:R-:W-:Y:S02]  /*0450*/  PRMT R20, RZ, 0x7610, R20 ;  /* 0x00007610ff147816 */ /* 0x000fe40000000014 */
[----:B------:R-:W-:Y:S01]  /*0460*/  PRMT R17, RZ, 0x7610, R17 ;  /* 0x00007610ff117816 */ /* 0x000fe20000000011 */
[----:B------:R1:W5:Y:S01]  /*0470*/  @!P0 LDG.E.U16 R0, [R6.64+0x100] ;  /* 0x0001000406008981 */ /* 0x000362000c1e1500 */
[----:B------:R-:W-:-:S02]  /*0480*/  PRMT R19, RZ, 0x7610, R19 ;  /* 0x00007610ff137816 */ /* 0x000fc40000000013 */
[----:B------:R-:W-:Y:S01]  /*0490*/  PRMT R15, RZ, 0x7610, R15 ;  /* 0x00007610ff0f7816 */ /* 0x000fe2000000000f */
[----:B------:R1:W5:Y:S01]  /*04a0*/  @P1 LDG.E.U16 R16, [R6.64+-0x100] ;  /* 0xffff000406101981 */ /* 0x000362000c1e1500 */
[----:B------:R-:W-:-:S03]  /*04b0*/  LOP3.LUT R11, R11, 0xfffe0000, RZ, 0xc0, !PT ;  /* 0xfffe00000b0b7812 */ /* 0x000fc600078ec0ff */
[----:B------:R0:W5:Y:S02]  /*04c0*/  @!P3 LDG.E.U16 R20, [R2.64+0x500] ;  /* 0x000500040214b981 */ /* 0x000164000c1e1500 */
[----:B------:R-:W-:Y:S02]  /*04d0*/  IMAD.IADD R11, R10, 0x1, -R11 ;  /* 0x000000010a0b7824 */ /* 0x000fe400078e0a0b */
[----:B------:R0:W5:Y:S04]  /*04e0*/  @P2 LDG.E.U16 R17, [R2.64+0x300] ;  /* 0x0003000402112981 */ /* 0x000168000c1e1500 */
[----:B------:R0:W5:Y:S01]  /*04f0*/  @!P3 LDG.E.U16 R19, [R8.64+0x100] ;  /* 0x000100040813b981 */ /* 0x000162000c1e1500 */
[----:B------:R-:W-:-:S03]  /*0500*/  IMAD.WIDE R22, R11, R12, c[0x0][0x168] ;  /* 0x00005a000b167625 */ /* 0x000fc600078e020c */
[----:B------:R0:W5:Y:S01]  /*0510*/  @P2 LDG.E.U16 R15, [R8.64+-0x100] ;  /* 0xffff0004080f2981 */ /* 0x000162000c1e1500 */
[C---:B------:R-:W-:Y:S01]  /*0520*/  IADD3 R29, R28.reuse, R26, R29 ;  /* 0x0000001a1c1d7210 */ /* 0x040fe20007ffe01d */
[----:B------:R-:W-:Y:S01]  /*0530*/  IMAD.WIDE R10, R11, R12, c[0x0][0x170] ;  /* 0x00005c000b0a7625 */ /* 0x000fe200078e020c */
[----:B------:R-:W-:Y:S01]  /*0540*/  IADD3 R27, R28, R26, R27 ;  /* 0x0000001a1c1b7210 */ /* 0x000fe20007ffe01b */
[----:B------:R-:W5:Y:S02]  /*0550*/  LDG.E.EL.U16 R22, [R22.64] ;  /* 0x0000000416167981 */ /* 0x000f64000c2e1500 */
[-C--:B------:R-:W-:Y:S02]  /*0560*/  IMAD.WIDE R24, R25, R12.reuse, c[0x0][0x168] ;  /* 0x00005a0019187625 */ /* 0x080fe400078e020c */
[----:B------:R-:W5:Y:S02]  /*0570*/  LDG.E.EL.U16 R10, [R10.64] ;  /* 0x000000040a0a7981 */ /* 0x000f64000c2e1500 */
[----:B-1----:R-:W-:-:S02]  /*0580*/  IMAD.WIDE R6, R29, R12, c[0x0][0x160] ;  /* 0x000058001d067625 */ /* 0x002fc400078e020c */
[----:B0-----:R0:W5:Y:S02]  /*0590*/  LDG.E.U16 R2, [R2.64+0x400] ;  /* 0x0004000402027981 */ /* 0x001164000c1e1500 */
[----:B------:R-:W-:Y:S02]  /*05a0*/  IMAD.WIDE R8, R27, R12, c[0x0][0x160] ;  /* 0x000058001b087625 */ /* 0x000fe400078e020c */
[----:B------:R-:W5:Y:S04]  /*05b0*/  LDG.E.EL.U16 R24, [R24.64] ;  /* 0x0000000418187981 */ /* 0x000f68000c2e1500 */
[----:B------:R1:W5:Y:S04]  /*05c0*/  LDG.E.U16 R6, [R6.64] ;  /* 0x0000000406067981 */ /* 0x000368000c1e1500 */
[----:B------:R-:W5:Y:S04]  /*05d0*/  LDG.E.U16 R8, [R8.64] ;  /* 0x0000000408087981 */ /* 0x000f68000c1e1500 */
[----:B------:R0:W5:Y:S01]  /*05e0*/  LDG.E.U16 R4, [R4.64+0x400] ;  /* 0x0004000404047981 */ /* 0x000162000c1e1500 */
[----:B--2---:R-:W-:Y:S01]  /*05f0*/  IMAD.U32 R21, R21, 0x10000, RZ ;  /* 0x0001000015157824 */ /* 0x004fe200078e00ff */
[----:B---3--:R-:W-:-:S05]  /*0600*/  SEL R14, R14, RZ, !P0 ;  /* 0x000000ff0e0e7207 */ /* 0x008fca0004000000 */
[----:B------:R-:W-:-:S04]  /*0610*/  IMAD.U32 R14, R14, 0x10000, RZ ;  /* 0x000100000e0e7824 */ /* 0x000fc800078e00ff */
[----:B------:R-:W-:Y:S01]  /*0620*/  FADD R14, RZ, -R14 ;  /* 0x8000000eff0e7221 */ /* 0x000fe20000000000 */
[----:B----4-:R-:W-:Y:S02]  /*0630*/  SEL R18, R18, RZ, P1 ;  /* 0x000000ff12127207 */ /* 0x010fe40000800000 */
[----:B-----5:R-:W-:Y:S02]  /*0640*/  SEL R0, R0, RZ, !P0 ;  /* 0x000000ff00007207 */ /* 0x020fe40004000000 */
[----:B0-----:R-:W-:Y:S01]  /*0650*/  SEL R3, R16, RZ, P1 ;  /* 0x000000ff10037207 */ /* 0x001fe20000800000 */
[----:B------:R-:W-:Y:S01]  /*0660*/  IMAD.U32 R18, R18, 0x10000, RZ ;  /* 0x0001000012127824 */ /* 0x000fe200078e00ff */
[----:B------:R-:W-:Y:S02]  /*0670*/  SEL R20, R20, RZ, !P3 ;  /* 0x000000ff14147207 */ /* 0x000fe40005800000 */
[----:B------:R-:W-:Y:S01]  /*0680*/  SEL R17, R17, RZ, P2 ;  /* 0x000000ff11117207 */ /* 0x000fe20001000000 */
[----:B------:R-:W-:Y:S01]  /*0690*/  IMAD.U32 R0, R0, 0x10000, RZ ;  /* 0x0001000000007824 */ /* 0x000fe200078e00ff */
[----:B------:R-:W-:Y:S01]  /*06a0*/  SEL R19, R19, RZ, !P3 ;  /* 0x000000ff13137207 */ /* 0x000fe20005800000 */
[----:B------:R-:W-:Y:S01]  /*06b0*/  IMAD.U32 R3, R3, 0x10000, RZ ;  /* 0x0001000003037824 */ /* 0x000fe200078e00ff */
[----:B------:R-:W-:Y:S01]  /*06c0*/  SEL R15, R15, RZ, P2 ;  /* 0x000000ff0f0f7207 */ /* 0x000fe20001000000 */
[----:B------:R-:W-:-:S02]  /*06d0*/  IMAD.U32 R20, R20, 0x10000, RZ ;  /* 0x0001000014147824 */ /* 0x000fc400078e00ff */
[----:B------:R-:W-:Y:S02]  /*06e0*/  IMAD.U32 R17, R17, 0x10000, RZ ;  /* 0x0001000011117824 */ /* 0x000fe400078e00ff */
[----:B------:R-:W-:Y:S02]  /*06f0*/  IMAD.U32 R19, R19, 0x10000, RZ ;  /* 0x0001000013137824 */ /* 0x000fe400078e00ff */
[----:B------:R-:W-:Y:S01]  /*0700*/  IMAD.U32 R15, R15, 0x10000, RZ ;  /* 0x000100000f0f7824 */ /* 0x000fe200078e00ff */
[----:B------:R-:W-:Y:S01]  /*0710*/  @P0 FSEL R14, R18, RZ, P1 ;  /* 0x000000ff120e0208 */ /* 0x000fe20000800000 */
[----:B------:R-:W-:Y:S01]  /*0720*/  FADD R0, RZ, -R0 ;  /* 0x80000000ff007221 */ /* 0x000fe20000000000 */
[----:B-1----:R-:W-:Y:S01]  /*0730*/  FADD R7, RZ, -R20 ;  /* 0x80000014ff077221 */ /* 0x002fe20000000000 */
[----:B------:R-:W-:Y:S01]  /*0740*/  @P0 FSEL R0, R3, RZ, P1 ;  /* 0x000000ff03000208 */ /* 0x000fe20000800000 */
[----:B------:R-:W-:Y:S01]  /*0750*/  FADD R19, RZ, -R19 ;  /* 0x80000013ff137221 */ /* 0x000fe20000000000 */
[----:B------:R-:W-:Y:S01]  /*0760*/  @P3 FSEL R7, R17, RZ, P2 ;  /* 0x000000ff11073208 */ /* 0x000fe20001000000 */
[----:B------:R-:W-:Y:S01]  /*0770*/  IMAD.U32 R10, R10, 0x10000, RZ ;  /* 0x000100000a0a7824 */ /* 0x000fe200078e00ff */
[----:B------:R-:W-:Y:S01]  /*0780*/  @P3 FSEL R19, R15, RZ, P2 ;  /* 0x000000ff0f133208 */ /* 0x000fe20001000000 */
[----:B------:R-:W-:Y:S01]  /*0790*/  FMUL R14, R21, R14 ;  /* 0x0000000e150e7220 */ /* 0x000fe20000400000 */
[----:B------:R-:W-:Y:S01]  /*07a0*/  FMUL R21, R0, R21 ;  /* 0x0000001500157220 */ /* 0x000fe20000400000 */
[----:B------:R-:W-:Y:S01]  /*07b0*/  IMAD.U32 R5, R22, 0x10000, RZ ;  /* 0x0001000016057824 */ /* 0x000fe200078e00ff */
[----:B------:R-:W-:Y:S01]  /*07c0*/  FMUL R0, R10, R7 ;  /* 0x000000070a007220 */ /* 0x000fe20000400000 */
[----:B------:R-:W-:Y:S01]  /*07d0*/  IMAD.U32 R2, R2, 0x10000, RZ ;  /* 0x0001000002027824 */ /* 0x000fe200078e00ff */
[----:B------:R-:W-:Y:S01]  /*07e0*/  FMUL R19, R19, R10 ;  /* 0x0000000a13137220 */ /* 0x000fe20000400000 */
[----:B------:R-:W-:-:S02]  /*07f0*/  IMAD.U32 R3, R24, 0x10000, RZ ;  /* 0x0001000018037824 */ /* 0x000fc400078e00ff */
[----:B------:R-:W-:Y:S02]  /*0800*/  IMAD.U32 R6, R6, 0x10000, RZ ;  /* 0x0001000006067824 */ /* 0x000fe400078e00ff */
[----:B------:R-:W-:Y:S02]  /*0810*/  IMAD.U32 R8, R8, 0x10000, RZ ;  /* 0x0001000008087824 */ /* 0x000fe400078e00ff */
[----:B------:R-:W-:Y:S01]  /*0820*/  IMAD.U32 R4, R4, 0x10000, RZ ;  /* 0x0001000004047824 */ /* 0x000fe200078e00ff */
[----:B------:R-:W-:Y:S01]  /*0830*/  FFMA R7, R5, R2, R0 ;  /* 0x0000000205077223 */ /* 0x000fe20000000000 */
[----:B------:R-:W-:Y:S01]  /*0840*/  FFMA R6, R6, R3, R21 ;  /* 0x0000000306067223 */ /* 0x000fe20000000015 */
[----:B------:R-:W-:Y:S01]  /*0850*/  FFMA R5, R8, R5, R19 ;  /* 0x0000000508057223 */ /* 0x000fe20000000013 */
[----:B------:R-:W-:Y:S01]  /*0860*/  FFMA R4, R3, R4, R14 ;  /* 0x0000000403047223 */ /* 0x000fe2000000000e */
[----:B------:R-:W-:-:S03]  /*0870*/  IMAD.WIDE R2, R13, R12, c[0x0][0x178] ;  /* 0x00005e000d027625 */ /* 0x000fc600078e020c */
[----:B------:R-:W-:Y:S01]  /*0880*/  F2FP.BF16.F32.PACK_AB R5, R5, R6 ;  /* 0x000000060505723e */ /* 0x000fe200000010ff */
[----:B------:R-:W-:Y:S01]  /*0890*/  IMAD.WIDE R12, R13, R12, c[0x0][0x180] ;  /* 0x000060000d0c7625 */ /* 0x000fe200078e020c */
[----:B------:R-:W-:-:S03]  /*08a0*/  F2FP.BF16.F32.PACK_AB R7, R7, R4 ;  /* 0x000000040707723e */ /* 0x000fc600000010ff */
[----:B------:R-:W-:Y:S04]  /*08b0*/  STG.E [R2.64], R5 ;  /* 0x0000000502007986 */ /* 0x000fe8000c101904 */
[----:B------:R-:W-:Y:S01]  /*08c0*/  STG.E [R12.64], R7 ;  /* 0x000000070c007986 */ /* 0x000fe2000c101904 */
[----:B------:R-:W-:Y:S05]  /*08d0*/  EXIT ;  /* 0x000000000000794d */ /* 0x000fea0003800000 */
.L_x_0:
[----:B------:R-:W-:-:S00]  /*08e0*/  BRA `(.L_x_0) ;  /* 0xfffffff000007947 */ /* 0x000fc0000383ffff */
[----:B------:R-:W-:-:S00]  /*08f0*/  NOP ;  /* 0x0000000000007918 */ /* 0x000fc00000000000 */
        /* <DEDUP_REMOVED lines=8> */
.L_x_1:
